//
// Generated by NVIDIA NVVM Compiler
//
// Compiler Build ID: CL-36424714
// Cuda compilation tools, release 13.0, V13.0.88
// Based on NVVM 20.0.0
//

.version 9.0
.target sm_100
.address_size 64

	// .globl	_Z24operateXInputsAlignedGPUP9X_ALIGNEDS0_S0_i

.visible .entry _Z24operateXInputsAlignedGPUP9X_ALIGNEDS0_S0_i(
	.param .u64 .ptr .align 1 _Z24operateXInputsAlignedGPUP9X_ALIGNEDS0_S0_i_param_0,
	.param .u64 .ptr .align 1 _Z24operateXInputsAlignedGPUP9X_ALIGNEDS0_S0_i_param_1,
	.param .u64 .ptr .align 1 _Z24operateXInputsAlignedGPUP9X_ALIGNEDS0_S0_i_param_2,
	.param .u32 _Z24operateXInputsAlignedGPUP9X_ALIGNEDS0_S0_i_param_3
)
{
	.reg .pred 	%p<2>;
	.reg .b32 	%r<9>;
	.reg .b64 	%rd<11>;

	ld.param.u64 	%rd1, [_Z24operateXInputsAlignedGPUP9X_ALIGNEDS0_S0_i_param_0];
	ld.param.u64 	%rd2, [_Z24operateXInputsAlignedGPUP9X_ALIGNEDS0_S0_i_param_1];
	ld.param.u64 	%rd3, [_Z24operateXInputsAlignedGPUP9X_ALIGNEDS0_S0_i_param_2];
	ld.param.u32 	%r2, [_Z24operateXInputsAlignedGPUP9X_ALIGNEDS0_S0_i_param_3];
	mov.u32 	%r3, %ctaid.x;
	mov.u32 	%r4, %ntid.x;
	mov.u32 	%r5, %tid.x;
	mad.lo.s32 	%r1, %r3, %r4, %r5;
	setp.ge.s32 	%p1, %r1, %r2;
	@%p1 bra 	$L__BB0_2;
	cvta.to.global.u64 	%rd4, %rd1;
	cvta.to.global.u64 	%rd5, %rd2;
	cvta.to.global.u64 	%rd6, %rd3;
	mul.wide.s32 	%rd7, %r1, 4;
	add.s64 	%rd8, %rd4, %rd7;
	ld.global.u32 	%r6, [%rd8];
	add.s64 	%rd9, %rd5, %rd7;
	ld.global.u32 	%r7, [%rd9];
	add.s32 	%r8, %r7, %r6;
	add.s64 	%rd10, %rd6, %rd7;
	st.global.u32 	[%rd10], %r8;
$L__BB0_2:
	ret;

}
	// .globl	_Z27operateXInputsNotAlignedGPUP13X_NOT_ALIGNEDS0_S0_i
.visible .entry _Z27operateXInputsNotAlignedGPUP13X_NOT_ALIGNEDS0_S0_i(
	.param .u64 .ptr .align 1 _Z27operateXInputsNotAlignedGPUP13X_NOT_ALIGNEDS0_S0_i_param_0,
	.param .u64 .ptr .align 1 _Z27operateXInputsNotAlignedGPUP13X_NOT_ALIGNEDS0_S0_i_param_1,
	.param .u64 .ptr .align 1 _Z27operateXInputsNotAlignedGPUP13X_NOT_ALIGNEDS0_S0_i_param_2,
	.param .u32 _Z27operateXInputsNotAlignedGPUP13X_NOT_ALIGNEDS0_S0_i_param_3
)
{
	.reg .pred 	%p<2>;
	.reg .b32 	%r<9>;
	.reg .b64 	%rd<11>;

	ld.param.u64 	%rd1, [_Z27operateXInputsNotAlignedGPUP13X_NOT_ALIGNEDS0_S0_i_param_0];
	ld.param.u64 	%rd2, [_Z27operateXInputsNotAlignedGPUP13X_NOT_ALIGNEDS0_S0_i_param_1];
	ld.param.u64 	%rd3, [_Z27operateXInputsNotAlignedGPUP13X_NOT_ALIGNEDS0_S0_i_param_2];
	ld.param.u32 	%r2, [_Z27operateXInputsNotAlignedGPUP13X_NOT_ALIGNEDS0_S0_i_param_3];
	mov.u32 	%r3, %ctaid.x;
	mov.u32 	%r4, %ntid.x;
	mov.u32 	%r5, %tid.x;
	mad.lo.s32 	%r1, %r3, %r4, %r5;
	setp.ge.s32 	%p1, %r1, %r2;
	@%p1 bra 	$L__BB1_2;
	cvta.to.global.u64 	%rd4, %rd1;
	cvta.to.global.u64 	%rd5, %rd2;
	cvta.to.global.u64 	%rd6, %rd3;
	mul.wide.s32 	%rd7, %r1, 4;
	add.s64 	%rd8, %rd4, %rd7;
	ld.global.u32 	%r6, [%rd8];
	add.s64 	%rd9, %rd5, %rd7;
	ld.global.u32 	%r7, [%rd9];
	add.s32 	%r8, %r7, %r6;
	add.s64 	%rd10, %rd6, %rd7;
	st.global.u32 	[%rd10], %r8;
$L__BB1_2:
	ret;

}
	// .globl	_Z25operateXYInputsAlignedGPUP10XY_ALIGNEDS0_S0_i
.visible .entry _Z25operateXYInputsAlignedGPUP10XY_ALIGNEDS0_S0_i(
	.param .u64 .ptr .align 1 _Z25operateXYInputsAlignedGPUP10XY_ALIGNEDS0_S0_i_param_0,
	.param .u64 .ptr .align 1 _Z25operateXYInputsAlignedGPUP10XY_ALIGNEDS0_S0_i_param_1,
	.param .u64 .ptr .align 1 _Z25operateXYInputsAlignedGPUP10XY_ALIGNEDS0_S0_i_param_2,
	.param .u32 _Z25operateXYInputsAlignedGPUP10XY_ALIGNEDS0_S0_i_param_3
)
{
	.reg .pred 	%p<2>;
	.reg .b32 	%r<12>;
	.reg .b64 	%rd<11>;

	ld.param.u64 	%rd1, [_Z25operateXYInputsAlignedGPUP10XY_ALIGNEDS0_S0_i_param_0];
	ld.param.u64 	%rd2, [_Z25operateXYInputsAlignedGPUP10XY_ALIGNEDS0_S0_i_param_1];
	ld.param.u64 	%rd3, [_Z25operateXYInputsAlignedGPUP10XY_ALIGNEDS0_S0_i_param_2];
	ld.param.u32 	%r2, [_Z25operateXYInputsAlignedGPUP10XY_ALIGNEDS0_S0_i_param_3];
	mov.u32 	%r3, %ctaid.x;
	mov.u32 	%r4, %ntid.x;
	mov.u32 	%r5, %tid.x;
	mad.lo.s32 	%r1, %r3, %r4, %r5;
	setp.ge.s32 	%p1, %r1, %r2;
	@%p1 bra 	$L__BB2_2;
	cvta.to.global.u64 	%rd4, %rd1;
	cvta.to.global.u64 	%rd5, %rd2;
	cvta.to.global.u64 	%rd6, %rd3;
	mul.wide.s32 	%rd7, %r1, 8;
	add.s64 	%rd8, %rd4, %rd7;
	ld.global.v2.u32 	{%r6, %r7}, [%rd8];
	add.s64 	%rd9, %rd5, %rd7;
	ld.global.v2.u32 	{%r8, %r9}, [%rd9];
	add.s32 	%r10, %r8, %r6;
	add.s64 	%rd10, %rd6, %rd7;
	add.s32 	%r11, %r9, %r7;
	st.global.v2.u32 	[%rd10], {%r10, %r11};
$L__BB2_2:
	ret;

}
	// .globl	_Z28operateXYInputsNotAlignedGPUP14XY_NOT_ALIGNEDS0_S0_i
.visible .entry _Z28operateXYInputsNotAlignedGPUP14XY_NOT_ALIGNEDS0_S0_i(
	.param .u64 .ptr .align 1 _Z28operateXYInputsNotAlignedGPUP14XY_NOT_ALIGNEDS0_S0_i_param_0,
	.param .u64 .ptr .align 1 _Z28operateXYInputsNotAlignedGPUP14XY_NOT_ALIGNEDS0_S0_i_param_1,
	.param .u64 .ptr .align 1 _Z28operateXYInputsNotAlignedGPUP14XY_NOT_ALIGNEDS0_S0_i_param_2,
	.param .u32 _Z28operateXYInputsNotAlignedGPUP14XY_NOT_ALIGNEDS0_S0_i_param_3
)
{
	.reg .pred 	%p<2>;
	.reg .b32 	%r<12>;
	.reg .b64 	%rd<11>;

	ld.param.u64 	%rd1, [_Z28operateXYInputsNotAlignedGPUP14XY_NOT_ALIGNEDS0_S0_i_param_0];
	ld.param.u64 	%rd2, [_Z28operateXYInputsNotAlignedGPUP14XY_NOT_ALIGNEDS0_S0_i_param_1];
	ld.param.u64 	%rd3, [_Z28operateXYInputsNotAlignedGPUP14XY_NOT_ALIGNEDS0_S0_i_param_2];
	ld.param.u32 	%r2, [_Z28operateXYInputsNotAlignedGPUP14XY_NOT_ALIGNEDS0_S0_i_param_3];
	mov.u32 	%r3, %ctaid.x;
	mov.u32 	%r4, %ntid.x;
	mov.u32 	%r5, %tid.x;
	mad.lo.s32 	%r1, %r3, %r4, %r5;
	setp.ge.s32 	%p1, %r1, %r2;
	@%p1 bra 	$L__BB3_2;
	cvta.to.global.u64 	%rd4, %rd1;
	cvta.to.global.u64 	%rd5, %rd2;
	cvta.to.global.u64 	%rd6, %rd3;
	mul.wide.s32 	%rd7, %r1, 8;
	add.s64 	%rd8, %rd4, %rd7;
	ld.global.u32 	%r6, [%rd8];
	add.s64 	%rd9, %rd5, %rd7;
	ld.global.u32 	%r7, [%rd9];
	add.s32 	%r8, %r7, %r6;
	add.s64 	%rd10, %rd6, %rd7;
	st.global.u32 	[%rd10], %r8;
	ld.global.u32 	%r9, [%rd8+4];
	ld.global.u32 	%r10, [%rd9+4];
	add.s32 	%r11, %r10, %r9;
	st.global.u32 	[%rd10+4], %r11;
$L__BB3_2:
	ret;

}
	// .globl	_Z26operateXYZInputsAlignedGPUP11XYZ_ALIGNEDS0_S0_i
.visible .entry _Z26operateXYZInputsAlignedGPUP11XYZ_ALIGNEDS0_S0_i(
	.param .u64 .ptr .align 1 _Z26operateXYZInputsAlignedGPUP11XYZ_ALIGNEDS0_S0_i_param_0,
	.param .u64 .ptr .align 1 _Z26operateXYZInputsAlignedGPUP11XYZ_ALIGNEDS0_S0_i_param_1,
	.param .u64 .ptr .align 1 _Z26operateXYZInputsAlignedGPUP11XYZ_ALIGNEDS0_S0_i_param_2,
	.param .u32 _Z26operateXYZInputsAlignedGPUP11XYZ_ALIGNEDS0_S0_i_param_3
)
{
	.reg .pred 	%p<2>;
	.reg .b32 	%r<17>;
	.reg .b64 	%rd<11>;

	ld.param.u64 	%rd1, [_Z26operateXYZInputsAlignedGPUP11XYZ_ALIGNEDS0_S0_i_param_0];
	ld.param.u64 	%rd2, [_Z26operateXYZInputsAlignedGPUP11XYZ_ALIGNEDS0_S0_i_param_1];
	ld.param.u64 	%rd3, [_Z26operateXYZInputsAlignedGPUP11XYZ_ALIGNEDS0_S0_i_param_2];
	ld.param.u32 	%r2, [_Z26operateXYZInputsAlignedGPUP11XYZ_ALIGNEDS0_S0_i_param_3];
	mov.u32 	%r3, %ctaid.x;
	mov.u32 	%r4, %ntid.x;
	mov.u32 	%r5, %tid.x;
	mad.lo.s32 	%r1, %r3, %r4, %r5;
	setp.ge.s32 	%p1, %r1, %r2;
	@%p1 bra 	$L__BB4_2;
	cvta.to.global.u64 	%rd4, %rd1;
	cvta.to.global.u64 	%rd5, %rd2;
	cvta.to.global.u64 	%rd6, %rd3;
	mul.wide.s32 	%rd7, %r1, 16;
	add.s64 	%rd8, %rd4, %rd7;
	.pragma "used_bytes_mask 4095";
	ld.global.v4.u32 	{%r6, %r7, %r8, %r9}, [%rd8];
	add.s64 	%rd9, %rd5, %rd7;
	.pragma "used_bytes_mask 4095";
	ld.global.v4.u32 	{%r10, %r11, %r12, %r13}, [%rd9];
	add.s32 	%r14, %r10, %r6;
	add.s64 	%rd10, %rd6, %rd7;
	add.s32 	%r15, %r11, %r7;
	st.global.v2.u32 	[%rd10], {%r14, %r15};
	add.s32 	%r16, %r12, %r8;
	st.global.u32 	[%rd10+8], %r16;
$L__BB4_2:
	ret;

}
	// .globl	_Z29operateXYZInputsNotAlignedGPUP15XYZ_NOT_ALIGNEDS0_S0_i
.visible .entry _Z29operateXYZInputsNotAlignedGPUP15XYZ_NOT_ALIGNEDS0_S0_i(
	.param .u64 .ptr .align 1 _Z29operateXYZInputsNotAlignedGPUP15XYZ_NOT_ALIGNEDS0_S0_i_param_0,
	.param .u64 .ptr .align 1 _Z29operateXYZInputsNotAlignedGPUP15XYZ_NOT_ALIGNEDS0_S0_i_param_1,
	.param .u64 .ptr .align 1 _Z29operateXYZInputsNotAlignedGPUP15XYZ_NOT_ALIGNEDS0_S0_i_param_2,
	.param .u32 _Z29operateXYZInputsNotAlignedGPUP15XYZ_NOT_ALIGNEDS0_S0_i_param_3
)
{
	.reg .pred 	%p<2>;
	.reg .b32 	%r<15>;
	.reg .b64 	%rd<11>;

	ld.param.u64 	%rd1, [_Z29operateXYZInputsNotAlignedGPUP15XYZ_NOT_ALIGNEDS0_S0_i_param_0];
	ld.param.u64 	%rd2, [_Z29operateXYZInputsNotAlignedGPUP15XYZ_NOT_ALIGNEDS0_S0_i_param_1];
	ld.param.u64 	%rd3, [_Z29operateXYZInputsNotAlignedGPUP15XYZ_NOT_ALIGNEDS0_S0_i_param_2];
	ld.param.u32 	%r2, [_Z29operateXYZInputsNotAlignedGPUP15XYZ_NOT_ALIGNEDS0_S0_i_param_3];
	mov.u32 	%r3, %ctaid.x;
	mov.u32 	%r4, %ntid.x;
	mov.u32 	%r5, %tid.x;
	mad.lo.s32 	%r1, %r3, %r4, %r5;
	setp.ge.s32 	%p1, %r1, %r2;
	@%p1 bra 	$L__BB5_2;
	cvta.to.global.u64 	%rd4, %rd1;
	cvta.to.global.u64 	%rd5, %rd2;
	cvta.to.global.u64 	%rd6, %rd3;
	mul.wide.s32 	%rd7, %r1, 12;
	add.s64 	%rd8, %rd4, %rd7;
	ld.global.u32 	%r6, [%rd8];
	add.s64 	%rd9, %rd5, %rd7;
	ld.global.u32 	%r7, [%rd9];
	add.s32 	%r8, %r7, %r6;
	add.s64 	%rd10, %rd6, %rd7;
	st.global.u32 	[%rd10], %r8;
	ld.global.u32 	%r9, [%rd8+4];
	ld.global.u32 	%r10, [%rd9+4];
	add.s32 	%r11, %r10, %r9;
	st.global.u32 	[%rd10+4], %r11;
	ld.global.u32 	%r12, [%rd8+8];
	ld.global.u32 	%r13, [%rd9+8];
	add.s32 	%r14, %r13, %r12;
	st.global.u32 	[%rd10+8], %r14;
$L__BB5_2:
	ret;

}


// ===== COMPILED SASS (sm_100) =====

	.target	sm_100

	.elftype	@"ET_EXEC"


//--------------------- .note.nv.tkinfo           --------------------------
	.section	.note.nv.tkinfo,"",@"SHT_NOTE"
	.sectionflags	@"SHF_NOTE_NV_TKINFO"
	.tkinfo
        /*0018*/ 	.word	0x00000002
        /*0030*/ 	.string	""
        /*0030*/ 	.string	"ptxas"
        /*0030*/ 	.string	"Cuda compilation tools, release 13.0, V13.0.88"
        /*0030*/ 	.string	"Build cuda_13.0.r13.0/compiler.36424714_0"
        /*0030*/ 	.string	"-arch sm_100 -m 64 "



//--------------------- .note.nv.cuinfo           --------------------------
	.section	.note.nv.cuinfo,"",@"SHT_NOTE"
	.sectionflags	@"SHF_NOTE_NV_CUINFO"
        /*0018*/ 	.short	0x0002
        /*001a*/ 	.short	0x0064
        /*001c*/ 	.short	0x0082
	.zero		2


//--------------------- .nv.info                  --------------------------
	.section	.nv.info,"",@"SHT_CUDA_INFO"
	.align	4


	//----- nvinfo : EIATTR_REGCOUNT
	.align		4
        /*0000*/ 	.byte	0x04, 0x2f
        /*0002*/ 	.short	(.L_1 - .L_0)
	.align		4
.L_0:
        /*0004*/ 	.word	index@(_Z24operateXInputsAlignedGPUP9X_ALIGNEDS0_S0_i)
        /*0008*/ 	.word	0x0000000c


	//----- nvinfo : EIATTR_FRAME_SIZE
	.align		4
.L_1:
        /*000c*/ 	.byte	0x04, 0x11
        /*000e*/ 	.short	(.L_3 - .L_2)
	.align		4
.L_2:
        /*0010*/ 	.word	index@(_Z24operateXInputsAlignedGPUP9X_ALIGNEDS0_S0_i)
        /*0014*/ 	.word	0x00000000


	//----- nvinfo : EIATTR_REGCOUNT
	.align		4
.L_3:
        /*0018*/ 	.byte	0x04, 0x2f
        /*001a*/ 	.short	(.L_5 - .L_4)
	.align		4
.L_4:
        /*001c*/ 	.word	index@(_Z27operateXInputsNotAlignedGPUP13X_NOT_ALIGNEDS0_S0_i)
        /*0020*/ 	.word	0x0000000c


	//----- nvinfo : EIATTR_FRAME_SIZE
	.align		4
.L_5:
        /*0024*/ 	.byte	0x04, 0x11
        /*0026*/ 	.short	(.L_7 - .L_6)
	.align		4
.L_6:
        /*0028*/ 	.word	index@(_Z27operateXInputsNotAlignedGPUP13X_NOT_ALIGNEDS0_S0_i)
        /*002c*/ 	.word	0x00000000


	//----- nvinfo : EIATTR_REGCOUNT
	.align		4
.L_7:
        /*0030*/ 	.byte	0x04, 0x2f
        /*0032*/ 	.short	(.L_9 - .L_8)
	.align		4
.L_8:
        /*0034*/ 	.word	index@(_Z25operateXYInputsAlignedGPUP10XY_ALIGNEDS0_S0_i)
        /*0038*/ 	.word	0x0000000c


	//----- nvinfo : EIATTR_FRAME_SIZE
	.align		4
.L_9:
        /*003c*/ 	.byte	0x04, 0x11
        /*003e*/ 	.short	(.L_11 - .L_10)
	.align		4
.L_10:
        /*0040*/ 	.word	index@(_Z25operateXYInputsAlignedGPUP10XY_ALIGNEDS0_S0_i)
        /*0044*/ 	.word	0x00000000


	//----- nvinfo : EIATTR_REGCOUNT
	.align		4
.L_11:
        /*0048*/ 	.byte	0x04, 0x2f
        /*004a*/ 	.short	(.L_13 - .L_12)
	.align		4
.L_12:
        /*004c*/ 	.word	index@(_Z28operateXYInputsNotAlignedGPUP14XY_NOT_ALIGNEDS0_S0_i)
        /*0050*/ 	.word	0x0000000e


	//----- nvinfo : EIATTR_FRAME_SIZE
	.align		4
.L_13:
        /*0054*/ 	.byte	0x04, 0x11
        /*0056*/ 	.short	(.L_15 - .L_14)
	.align		4
.L_14:
        /*0058*/ 	.word	index@(_Z28operateXYInputsNotAlignedGPUP14XY_NOT_ALIGNEDS0_S0_i)
        /*005c*/ 	.word	0x00000000


	//----- nvinfo : EIATTR_REGCOUNT
	.align		4
.L_15:
        /*0060*/ 	.byte	0x04, 0x2f
        /*0062*/ 	.short	(.L_17 - .L_16)
	.align		4
.L_16:
        /*0064*/ 	.word	index@(_Z26operateXYZInputsAlignedGPUP11XYZ_ALIGNEDS0_S0_i)
        /*0068*/ 	.word	0x00000012


	//----- nvinfo : EIATTR_FRAME_SIZE
	.align		4
.L_17:
        /*006c*/ 	.byte	0x04, 0x11
        /*006e*/ 	.short	(.L_19 - .L_18)
	.align		4
.L_18:
        /*0070*/ 	.word	index@(_Z26operateXYZInputsAlignedGPUP11XYZ_ALIGNEDS0_S0_i)
        /*0074*/ 	.word	0x00000000


	//----- nvinfo : EIATTR_REGCOUNT
	.align		4
.L_19:
        /*0078*/ 	.byte	0x04, 0x2f
        /*007a*/ 	.short	(.L_21 - .L_20)
	.align		4
.L_20:
        /*007c*/ 	.word	index@(_Z29operateXYZInputsNotAlignedGPUP15XYZ_NOT_ALIGNEDS0_S0_i)
        /*0080*/ 	.word	0x00000010


	//----- nvinfo : EIATTR_FRAME_SIZE
	.align		4
.L_21:
        /*0084*/ 	.byte	0x04, 0x11
        /*0086*/ 	.short	(.L_23 - .L_22)
	.align		4
.L_22:
        /*0088*/ 	.word	index@(_Z29operateXYZInputsNotAlignedGPUP15XYZ_NOT_ALIGNEDS0_S0_i)
        /*008c*/ 	.word	0x00000000


	//----- nvinfo : EIATTR_MIN_STACK_SIZE
	.align		4
.L_23:
        /*0090*/ 	.byte	0x04, 0x12
        /*0092*/ 	.short	(.L_25 - .L_24)
	.align		4
.L_24:
        /*0094*/ 	.word	index@(_Z29operateXYZInputsNotAlignedGPUP15XYZ_NOT_ALIGNEDS0_S0_i)
        /*0098*/ 	.word	0x00000000


	//----- nvinfo : EIATTR_MIN_STACK_SIZE
	.align		4
.L_25:
        /*009c*/ 	.byte	0x04, 0x12
        /*009e*/ 	.short	(.L_27 - .L_26)
	.align		4
.L_26:
        /*00a0*/ 	.word	index@(_Z26operateXYZInputsAlignedGPUP11XYZ_ALIGNEDS0_S0_i)
        /*00a4*/ 	.word	0x00000000


	//----- nvinfo : EIATTR_MIN_STACK_SIZE
	.align		4
.L_27:
        /*00a8*/ 	.byte	0x04, 0x12
        /*00aa*/ 	.short	(.L_29 - .L_28)
	.align		4
.L_28:
        /*00ac*/ 	.word	index@(_Z28operateXYInputsNotAlignedGPUP14XY_NOT_ALIGNEDS0_S0_i)
        /*00b0*/ 	.word	0x00000000


	//----- nvinfo : EIATTR_MIN_STACK_SIZE
	.align		4
.L_29:
        /*00b4*/ 	.byte	0x04, 0x12
        /*00b6*/ 	.short	(.L_31 - .L_30)
	.align		4
.L_30:
        /*00b8*/ 	.word	index@(_Z25operateXYInputsAlignedGPUP10XY_ALIGNEDS0_S0_i)
        /*00bc*/ 	.word	0x00000000


	//----- nvinfo : EIATTR_MIN_STACK_SIZE
	.align		4
.L_31:
        /*00c0*/ 	.byte	0x04, 0x12
        /*00c2*/ 	.short	(.L_33 - .L_32)
	.align		4
.L_32:
        /*00c4*/ 	.word	index@(_Z27operateXInputsNotAlignedGPUP13X_NOT_ALIGNEDS0_S0_i)
        /*00c8*/ 	.word	0x00000000


	//----- nvinfo : EIATTR_MIN_STACK_SIZE
	.align		4
.L_33:
        /*00cc*/ 	.byte	0x04, 0x12
        /*00ce*/ 	.short	(.L_35 - .L_34)
	.align		4
.L_34:
        /*00d0*/ 	.word	index@(_Z24operateXInputsAlignedGPUP9X_ALIGNEDS0_S0_i)
        /*00d4*/ 	.word	0x00000000
.L_35:


//--------------------- .nv.compat                --------------------------
	.section	.nv.compat,"",@"SHT_CUDA_COMPAT_INFO"
	.align	4
        /*0000*/ 	.byte	0x02, 0x09, 0x00, 0x00, 0x02, 0x02, 0x01, 0x00, 0x02, 0x05, 0x05, 0x00, 0x03, 0x07, 0x01, 0x01
        /*0010*/ 	.byte	0x02, 0x03, 0x00, 0x00, 0x02, 0x06, 0x01, 0x00, 0x04, 0x0b, 0x08, 0x00, 0x09, 0x00, 0x00, 0x00
        /*0020*/ 	.byte	0x00, 0x00, 0x00, 0x00


//--------------------- .nv.info._Z29operateXYZInputsNotAlignedGPUP15XYZ_NOT_ALIGNEDS0_S0_i --------------------------
	.section	.nv.info._Z29operateXYZInputsNotAlignedGPUP15XYZ_NOT_ALIGNEDS0_S0_i,"",@"SHT_CUDA_INFO"
	.sectionflags	@""
	.align	4


	//----- nvinfo : EIATTR_CUDA_API_VERSION
	.align		4
        /*0000*/ 	.byte	0x04, 0x37
        /*0002*/ 	.short	(.L_37 - .L_36)
.L_36:
        /*0004*/ 	.word	0x00000082


	//----- nvinfo : EIATTR_KPARAM_INFO
	.align		4
.L_37:
        /*0008*/ 	.byte	0x04, 0x17
        /*000a*/ 	.short	(.L_39 - .L_38)
.L_38:
        /*000c*/ 	.word	0x00000000
        /*0010*/ 	.short	0x0003
        /*0012*/ 	.short	0x0018
        /*0014*/ 	.byte	0x00, 0xf0, 0x11, 0x00


	//----- nvinfo : EIATTR_KPARAM_INFO
	.align		4
.L_39:
        /*0018*/ 	.byte	0x04, 0x17
        /*001a*/ 	.short	(.L_41 - .L_40)
.L_40:
        /*001c*/ 	.word	0x00000000
        /*0020*/ 	.short	0x0002
        /*0022*/ 	.short	0x0010
        /*0024*/ 	.byte	0x00, 0xf5, 0x21, 0x00


	//----- nvinfo : EIATTR_KPARAM_INFO
	.align		4
.L_41:
        /*0028*/ 	.byte	0x04, 0x17
        /*002a*/ 	.short	(.L_43 - .L_42)
.L_42:
        /*002c*/ 	.word	0x00000000
        /*0030*/ 	.short	0x0001
        /*0032*/ 	.short	0x0008
        /*0034*/ 	.byte	0x00, 0xf5, 0x21, 0x00


	//----- nvinfo : EIATTR_KPARAM_INFO
	.align		4
.L_43:
        /*0038*/ 	.byte	0x04, 0x17
        /*003a*/ 	.short	(.L_45 - .L_44)
.L_44:
        /*003c*/ 	.word	0x00000000
        /*0040*/ 	.short	0x0000
        /*0042*/ 	.short	0x0000
        /*0044*/ 	.byte	0x00, 0xf5, 0x21, 0x00


	//----- nvinfo : EIATTR_SPARSE_MMA_MASK
	.align		4
.L_45:
        /*0048*/ 	.byte	0x03, 0x50
        /*004a*/ 	.short	0x0000


	//----- nvinfo : EIATTR_MAXREG_COUNT
	.align		4
        /*004c*/ 	.byte	0x03, 0x1b
        /*004e*/ 	.short	0x00ff


	//----- nvinfo : EIATTR_MERCURY_ISA_VERSION
	.align		4
        /*0050*/ 	.byte	0x03, 0x5f
        /*0052*/ 	.short	0x0101


	//----- nvinfo : EIATTR_VRC_CTA_INIT_COUNT
	.align		4
        /*0054*/ 	.byte	0x02, 0x4a
	.zero		1
	.zero		1


	//----- nvinfo : EIATTR_EXIT_INSTR_OFFSETS
	.align		4
        /*0058*/ 	.byte	0x04, 0x1c
        /*005a*/ 	.short	(.L_47 - .L_46)


	//   ....[0]....
.L_46:
        /*005c*/ 	.word	0x00000070


	//   ....[1]....
        /*0060*/ 	.word	0x000001b0


	//----- nvinfo : EIATTR_CBANK_PARAM_SIZE
	.align		4
.L_47:
        /*0064*/ 	.byte	0x03, 0x19
        /*0066*/ 	.short	0x001c


	//----- nvinfo : EIATTR_PARAM_CBANK
	.align		4
        /*0068*/ 	.byte	0x04, 0x0a
        /*006a*/ 	.short	(.L_49 - .L_48)
	.align		4
.L_48:
        /*006c*/ 	.word	index@(.nv.constant0._Z29operateXYZInputsNotAlignedGPUP15XYZ_NOT_ALIGNEDS0_S0_i)
        /*0070*/ 	.short	0x0380
        /*0072*/ 	.short	0x001c


	//----- nvinfo : EIATTR_SW_WAR
	.align		4
.L_49:
        /*0074*/ 	.byte	0x04, 0x36
        /*0076*/ 	.short	(.L_51 - .L_50)
.L_50:
        /*0078*/ 	.word	0x00000008
.L_51:


//--------------------- .nv.info._Z26operateXYZInputsAlignedGPUP11XYZ_ALIGNEDS0_S0_i --------------------------
	.section	.nv.info._Z26operateXYZInputsAlignedGPUP11XYZ_ALIGNEDS0_S0_i,"",@"SHT_CUDA_INFO"
	.sectionflags	@""
	.align	4


	//----- nvinfo : EIATTR_CUDA_API_VERSION
	.align		4
        /*0000*/ 	.byte	0x04, 0x37
        /*0002*/ 	.short	(.L_53 - .L_52)
.L_52:
        /*0004*/ 	.word	0x00000082


	//----- nvinfo : EIATTR_KPARAM_INFO
	.align		4
.L_53:
        /*0008*/ 	.byte	0x04, 0x17
        /*000a*/ 	.short	(.L_55 - .L_54)
.L_54:
        /*000c*/ 	.word	0x00000000
        /*0010*/ 	.short	0x0003
        /*0012*/ 	.short	0x0018
        /*0014*/ 	.byte	0x00, 0xf0, 0x11, 0x00


	//----- nvinfo : EIATTR_KPARAM_INFO
	.align		4
.L_55:
        /*0018*/ 	.byte	0x04, 0x17
        /*001a*/ 	.short	(.L_57 - .L_56)
.L_56:
        /*001c*/ 	.word	0x00000000
        /*0020*/ 	.short	0x0002
        /*0022*/ 	.short	0x0010
        /*0024*/ 	.byte	0x00, 0xf5, 0x21, 0x00


	//----- nvinfo : EIATTR_KPARAM_INFO
	.align		4
.L_57:
        /*0028*/ 	.byte	0x04, 0x17
        /*002a*/ 	.short	(.L_59 - .L_58)
.L_58:
        /*002c*/ 	.word	0x00000000
        /*0030*/ 	.short	0x0001
        /*0032*/ 	.short	0x0008
        /*0034*/ 	.byte	0x00, 0xf5, 0x21, 0x00


	//----- nvinfo : EIATTR_KPARAM_INFO
	.align		4
.L_59:
        /*0038*/ 	.byte	0x04, 0x17
        /*003a*/ 	.short	(.L_61 - .L_60)
.L_60:
        /*003c*/ 	.word	0x00000000
        /*0040*/ 	.short	0x0000
        /*0042*/ 	.short	0x0000
        /*0044*/ 	.byte	0x00, 0xf5, 0x21, 0x00


	//----- nvinfo : EIATTR_SPARSE_MMA_MASK
	.align		4
.L_61:
        /*0048*/ 	.byte	0x03, 0x50
        /*004a*/ 	.short	0x0000


	//----- nvinfo : EIATTR_MAXREG_COUNT
	.align		4
        /*004c*/ 	.byte	0x03, 0x1b
        /*004e*/ 	.short	0x00ff


	//----- nvinfo : EIATTR_MERCURY_ISA_VERSION
	.align		4
        /*0050*/ 	.byte	0x03, 0x5f
        /*0052*/ 	.short	0x0101


	//----- nvinfo : EIATTR_UNUSED_LOAD_BYTE_OFFSET
	.align		4
        /*0054*/ 	.byte	0x04, 0x44
        /*0056*/ 	.short	(.L_63 - .L_62)


	//   ....[0]....
.L_62:
        /*0058*/ 	.word	0x000000d0
        /*005c*/ 	.word	0x00000fff


	//   ....[1]....
        /*0060*/ 	.word	0x000000f0
        /*0064*/ 	.word	0x00000fff


	//----- nvinfo : EIATTR_VRC_CTA_INIT_COUNT
	.align		4
.L_63:
        /*0068*/ 	.byte	0x02, 0x4a
	.zero		1
	.zero		1


	//----- nvinfo : EIATTR_EXIT_INSTR_OFFSETS
	.align		4
        /*006c*/ 	.byte	0x04, 0x1c
        /*006e*/ 	.short	(.L_65 - .L_64)


	//   ....[0]....
.L_64:
        /*0070*/ 	.word	0x00000070


	//   ....[1]....
        /*0074*/ 	.word	0x00000160


	//----- nvinfo : EIATTR_CBANK_PARAM_SIZE
	.align		4
.L_65:
        /*0078*/ 	.byte	0x03, 0x19
        /*007a*/ 	.short	0x001c


	//----- nvinfo : EIATTR_PARAM_CBANK
	.align		4
        /*007c*/ 	.byte	0x04, 0x0a
        /*007e*/ 	.short	(.L_67 - .L_66)
	.align		4
.L_66:
        /*0080*/ 	.word	index@(.nv.constant0._Z26operateXYZInputsAlignedGPUP11XYZ_ALIGNEDS0_S0_i)
        /*0084*/ 	.short	0x0380
        /*0086*/ 	.short	0x001c


	//----- nvinfo : EIATTR_SW_WAR
	.align		4
.L_67:
        /*0088*/ 	.byte	0x04, 0x36
        /*008a*/ 	.short	(.L_69 - .L_68)
.L_68:
        /*008c*/ 	.word	0x00000008
.L_69:


//--------------------- .nv.info._Z28operateXYInputsNotAlignedGPUP14XY_NOT_ALIGNEDS0_S0_i --------------------------
	.section	.nv.info._Z28operateXYInputsNotAlignedGPUP14XY_NOT_ALIGNEDS0_S0_i,"",@"SHT_CUDA_INFO"
	.sectionflags	@""
	.align	4


	//----- nvinfo : EIATTR_CUDA_API_VERSION
	.align		4
        /*0000*/ 	.byte	0x04, 0x37
        /*0002*/ 	.short	(.L_71 - .L_70)
.L_70:
        /*0004*/ 	.word	0x00000082


	//----- nvinfo : EIATTR_KPARAM_INFO
	.align		4
.L_71:
        /*0008*/ 	.byte	0x04, 0x17
        /*000a*/ 	.short	(.L_73 - .L_72)
.L_72:
        /*000c*/ 	.word	0x00000000
        /*0010*/ 	.short	0x0003
        /*0012*/ 	.short	0x0018
        /*0014*/ 	.byte	0x00, 0xf0, 0x11, 0x00


	//----- nvinfo : EIATTR_KPARAM_INFO
	.align		4
.L_73:
        /*0018*/ 	.byte	0x04, 0x17
        /*001a*/ 	.short	(.L_75 - .L_74)
.L_74:
        /*001c*/ 	.word	0x00000000
        /*0020*/ 	.short	0x0002
        /*0022*/ 	.short	0x0010
        /*0024*/ 	.byte	0x00, 0xf5, 0x21, 0x00


	//----- nvinfo : EIATTR_KPARAM_INFO
	.align		4
.L_75:
        /*0028*/ 	.byte	0x04, 0x17
        /*002a*/ 	.short	(.L_77 - .L_76)
.L_76:
        /*002c*/ 	.word	0x00000000
        /*0030*/ 	.short	0x0001
        /*0032*/ 	.short	0x0008
        /*0034*/ 	.byte	0x00, 0xf5, 0x21, 0x00


	//----- nvinfo : EIATTR_KPARAM_INFO
	.align		4
.L_77:
        /*0038*/ 	.byte	0x04, 0x17
        /*003a*/ 	.short	(.L_79 - .L_78)
.L_78:
        /*003c*/ 	.word	0x00000000
        /*0040*/ 	.short	0x0000
        /*0042*/ 	.short	0x0000
        /*0044*/ 	.byte	0x00, 0xf5, 0x21, 0x00


	//----- nvinfo : EIATTR_SPARSE_MMA_MASK
	.align		4
.L_79:
        /*0048*/ 	.byte	0x03, 0x50
        /*004a*/ 	.short	0x0000


	//----- nvinfo : EIATTR_MAXREG_COUNT
	.align		4
        /*004c*/ 	.byte	0x03, 0x1b
        /*004e*/ 	.short	0x00ff


	//----- nvinfo : EIATTR_MERCURY_ISA_VERSION
	.align		4
        /*0050*/ 	.byte	0x03, 0x5f
        /*0052*/ 	.short	0x0101


	//----- nvinfo : EIATTR_VRC_CTA_INIT_COUNT
	.align		4
        /*0054*/ 	.byte	0x02, 0x4a
	.zero		1
	.zero		1


	//----- nvinfo : EIATTR_EXIT_INSTR_OFFSETS
	.align		4
        /*0058*/ 	.byte	0x04, 0x1c
        /*005a*/ 	.short	(.L_81 - .L_80)


	//   ....[0]....
.L_80:
        /*005c*/ 	.word	0x00000070


	//   ....[1]....
        /*0060*/ 	.word	0x00000170


	//----- nvinfo : EIATTR_CBANK_PARAM_SIZE
	.align		4
.L_81:
        /*0064*/ 	.byte	0x03, 0x19
        /*0066*/ 	.short	0x001c


	//----- nvinfo : EIATTR_PARAM_CBANK
	.align		4
        /*0068*/ 	.byte	0x04, 0x0a
        /*006a*/ 	.short	(.L_83 - .L_82)
	.align		4
.L_82:
        /*006c*/ 	.word	index@(.nv.constant0._Z28operateXYInputsNotAlignedGPUP14XY_NOT_ALIGNEDS0_S0_i)
        /*0070*/ 	.short	0x0380
        /*0072*/ 	.short	0x001c


	//----- nvinfo : EIATTR_SW_WAR
	.align		4
.L_83:
        /*0074*/ 	.byte	0x04, 0x36
        /*0076*/ 	.short	(.L_85 - .L_84)
.L_84:
        /*0078*/ 	.word	0x00000008
.L_85:


//--------------------- .nv.info._Z25operateXYInputsAlignedGPUP10XY_ALIGNEDS0_S0_i --------------------------
	.section	.nv.info._Z25operateXYInputsAlignedGPUP10XY_ALIGNEDS0_S0_i,"",@"SHT_CUDA_INFO"
	.sectionflags	@""
	.align	4


	//----- nvinfo : EIATTR_CUDA_API_VERSION
	.align		4
        /*0000*/ 	.byte	0x04, 0x37
        /*0002*/ 	.short	(.L_87 - .L_86)
.L_86:
        /*0004*/ 	.word	0x00000082


	//----- nvinfo : EIATTR_KPARAM_INFO
	.align		4
.L_87:
        /*0008*/ 	.byte	0x04, 0x17
        /*000a*/ 	.short	(.L_89 - .L_88)
.L_88:
        /*000c*/ 	.word	0x00000000
        /*0010*/ 	.short	0x0003
        /*0012*/ 	.short	0x0018
        /*0014*/ 	.byte	0x00, 0xf0, 0x11, 0x00


	//----- nvinfo : EIATTR_KPARAM_INFO
	.align		4
.L_89:
        /*0018*/ 	.byte	0x04, 0x17
        /*001a*/ 	.short	(.L_91 - .L_90)
.L_90:
        /*001c*/ 	.word	0x00000000
        /*0020*/ 	.short	0x0002
        /*0022*/ 	.short	0x0010
        /*0024*/ 	.byte	0x00, 0xf5, 0x21, 0x00


	//----- nvinfo : EIATTR_KPARAM_INFO
	.align		4
.L_91:
        /*0028*/ 	.byte	0x04, 0x17
        /*002a*/ 	.short	(.L_93 - .L_92)
.L_92:
        /*002c*/ 	.word	0x00000000
        /*0030*/ 	.short	0x0001
        /*0032*/ 	.short	0x0008
        /*0034*/ 	.byte	0x00, 0xf5, 0x21, 0x00


	//----- nvinfo : EIATTR_KPARAM_INFO
	.align		4
.L_93:
        /*0038*/ 	.byte	0x04, 0x17
        /*003a*/ 	.short	(.L_95 - .L_94)
.L_94:
        /*003c*/ 	.word	0x00000000
        /*0040*/ 	.short	0x0000
        /*0042*/ 	.short	0x0000
        /*0044*/ 	.byte	0x00, 0xf5, 0x21, 0x00


	//----- nvinfo : EIATTR_SPARSE_MMA_MASK
	.align		4
.L_95:
        /*0048*/ 	.byte	0x03, 0x50
        /*004a*/ 	.short	0x0000


	//----- nvinfo : EIATTR_MAXREG_COUNT
	.align		4
        /*004c*/ 	.byte	0x03, 0x1b
        /*004e*/ 	.short	0x00ff


	//----- nvinfo : EIATTR_MERCURY_ISA_VERSION
	.align		4
        /*0050*/ 	.byte	0x03, 0x5f
        /*0052*/ 	.short	0x0101


	//----- nvinfo : EIATTR_VRC_CTA_INIT_COUNT
	.align		4
        /*0054*/ 	.byte	0x02, 0x4a
	.zero		1
	.zero		1


	//----- nvinfo : EIATTR_EXIT_INSTR_OFFSETS
	.align		4
        /*0058*/ 	.byte	0x04, 0x1c
        /*005a*/ 	.short	(.L_97 - .L_96)


	//   ....[0]....
.L_96:
        /*005c*/ 	.word	0x00000070


	//   ....[1]....
        /*0060*/ 	.word	0x00000140


	//----- nvinfo : EIATTR_CBANK_PARAM_SIZE
	.align		4
.L_97:
        /*0064*/ 	.byte	0x03, 0x19
        /*0066*/ 	.short	0x001c


	//----- nvinfo : EIATTR_PARAM_CBANK
	.align		4
        /*0068*/ 	.byte	0x04, 0x0a
        /*006a*/ 	.short	(.L_99 - .L_98)
	.align		4
.L_98:
        /*006c*/ 	.word	index@(.nv.constant0._Z25operateXYInputsAlignedGPUP10XY_ALIGNEDS0_S0_i)
        /*0070*/ 	.short	0x0380
        /*0072*/ 	.short	0x001c


	//----- nvinfo : EIATTR_SW_WAR
	.align		4
.L_99:
        /*0074*/ 	.byte	0x04, 0x36
        /*0076*/ 	.short	(.L_101 - .L_100)
.L_100:
        /*0078*/ 	.word	0x00000008
.L_101:


//--------------------- .nv.info._Z27operateXInputsNotAlignedGPUP13X_NOT_ALIGNEDS0_S0_i --------------------------
	.section	.nv.info._Z27operateXInputsNotAlignedGPUP13X_NOT_ALIGNEDS0_S0_i,"",@"SHT_CUDA_INFO"
	.sectionflags	@""
	.align	4


	//----- nvinfo : EIATTR_CUDA_API_VERSION
	.align		4
        /*0000*/ 	.byte	0x04, 0x37
        /*0002*/ 	.short	(.L_103 - .L_102)
.L_102:
        /*0004*/ 	.word	0x00000082


	//----- nvinfo : EIATTR_KPARAM_INFO
	.align		4
.L_103:
        /*0008*/ 	.byte	0x04, 0x17
        /*000a*/ 	.short	(.L_105 - .L_104)
.L_104:
        /*000c*/ 	.word	0x00000000
        /*0010*/ 	.short	0x0003
        /*0012*/ 	.short	0x0018
        /*0014*/ 	.byte	0x00, 0xf0, 0x11, 0x00


	//----- nvinfo : EIATTR_KPARAM_INFO
	.align		4
.L_105:
        /*0018*/ 	.byte	0x04, 0x17
        /*001a*/ 	.short	(.L_107 - .L_106)
.L_106:
        /*001c*/ 	.word	0x00000000
        /*0020*/ 	.short	0x0002
        /*0022*/ 	.short	0x0010
        /*0024*/ 	.byte	0x00, 0xf5, 0x21, 0x00


	//----- nvinfo : EIATTR_KPARAM_INFO
	.align		4
.L_107:
        /*0028*/ 	.byte	0x04, 0x17
        /*002a*/ 	.short	(.L_109 - .L_108)
.L_108:
        /*002c*/ 	.word	0x00000000
        /*0030*/ 	.short	0x0001
        /*0032*/ 	.short	0x0008
        /*0034*/ 	.byte	0x00, 0xf5, 0x21, 0x00


	//----- nvinfo : EIATTR_KPARAM_INFO
	.align		4
.L_109:
        /*0038*/ 	.byte	0x04, 0x17
        /*003a*/ 	.short	(.L_111 - .L_110)
.L_110:
        /*003c*/ 	.word	0x00000000
        /*0040*/ 	.short	0x0000
        /*0042*/ 	.short	0x0000
        /*0044*/ 	.byte	0x00, 0xf5, 0x21, 0x00


	//----- nvinfo : EIATTR_SPARSE_MMA_MASK
	.align		4
.L_111:
        /*0048*/ 	.byte	0x03, 0x50
        /*004a*/ 	.short	0x0000


	//----- nvinfo : EIATTR_MAXREG_COUNT
	.align		4
        /*004c*/ 	.byte	0x03, 0x1b
        /*004e*/ 	.short	0x00ff


	//----- nvinfo : EIATTR_MERCURY_ISA_VERSION
	.align		4
        /*0050*/ 	.byte	0x03, 0x5f
        /*0052*/ 	.short	0x0101


	//----- nvinfo : EIATTR_VRC_CTA_INIT_COUNT
	.align		4
        /*0054*/ 	.byte	0x02, 0x4a
	.zero		1
	.zero		1


	//----- nvinfo : EIATTR_EXIT_INSTR_OFFSETS
	.align		4
        /*0058*/ 	.byte	0x04, 0x1c
        /*005a*/ 	.short	(.L_113 - .L_112)


	//   ....[0]....
.L_112:
        /*005c*/ 	.word	0x00000070


	//   ....[1]....
        /*0060*/ 	.word	0x00000130


	//----- nvinfo : EIATTR_CBANK_PARAM_SIZE
	.align		4
.L_113:
        /*0064*/ 	.byte	0x03, 0x19
        /*0066*/ 	.short	0x001c


	//----- nvinfo : EIATTR_PARAM_CBANK
	.align		4
        /*0068*/ 	.byte	0x04, 0x0a
        /*006a*/ 	.short	(.L_115 - .L_114)
	.align		4
.L_114:
        /*006c*/ 	.word	index@(.nv.constant0._Z27operateXInputsNotAlignedGPUP13X_NOT_ALIGNEDS0_S0_i)
        /*0070*/ 	.short	0x0380
        /*0072*/ 	.short	0x001c


	//----- nvinfo : EIATTR_SW_WAR
	.align		4
.L_115:
        /*0074*/ 	.byte	0x04, 0x36
        /*0076*/ 	.short	(.L_117 - .L_116)
.L_116:
        /*0078*/ 	.word	0x00000008
.L_117:


//--------------------- .nv.info._Z24operateXInputsAlignedGPUP9X_ALIGNEDS0_S0_i --------------------------
	.section	.nv.info._Z24operateXInputsAlignedGPUP9X_ALIGNEDS0_S0_i,"",@"SHT_CUDA_INFO"
	.sectionflags	@""
	.align	4


	//----- nvinfo : EIATTR_CUDA_API_VERSION
	.align		4
        /*0000*/ 	.byte	0x04, 0x37
        /*0002*/ 	.short	(.L_119 - .L_118)
.L_118:
        /*0004*/ 	.word	0x00000082


	//----- nvinfo : EIATTR_KPARAM_INFO
	.align		4
.L_119:
        /*0008*/ 	.byte	0x04, 0x17
        /*000a*/ 	.short	(.L_121 - .L_120)
.L_120:
        /*000c*/ 	.word	0x00000000
        /*0010*/ 	.short	0x0003
        /*0012*/ 	.short	0x0018
        /*0014*/ 	.byte	0x00, 0xf0, 0x11, 0x00


	//----- nvinfo : EIATTR_KPARAM_INFO
	.align		4
.L_121:
        /*0018*/ 	.byte	0x04, 0x17
        /*001a*/ 	.short	(.L_123 - .L_122)
.L_122:
        /*001c*/ 	.word	0x00000000
        /*0020*/ 	.short	0x0002
        /*0022*/ 	.short	0x0010
        /*0024*/ 	.byte	0x00, 0xf5, 0x21, 0x00


	//----- nvinfo : EIATTR_KPARAM_INFO
	.align		4
.L_123:
        /*0028*/ 	.byte	0x04, 0x17
        /*002a*/ 	.short	(.L_125 - .L_124)
.L_124:
        /*002c*/ 	.word	0x00000000
        /*0030*/ 	.short	0x0001
        /*0032*/ 	.short	0x0008
        /*0034*/ 	.byte	0x00, 0xf5, 0x21, 0x00


	//----- nvinfo : EIATTR_KPARAM_INFO
	.align		4
.L_125:
        /*0038*/ 	.byte	0x04, 0x17
        /*003a*/ 	.short	(.L_127 - .L_126)
.L_126:
        /*003c*/ 	.word	0x00000000
        /*0040*/ 	.short	0x0000
        /*0042*/ 	.short	0x0000
        /*0044*/ 	.byte	0x00, 0xf5, 0x21, 0x00


	//----- nvinfo : EIATTR_SPARSE_MMA_MASK
	.align		4
.L_127:
        /*0048*/ 	.byte	0x03, 0x50
        /*004a*/ 	.short	0x0000


	//----- nvinfo : EIATTR_MAXREG_COUNT
	.align		4
        /*004c*/ 	.byte	0x03, 0x1b
        /*004e*/ 	.short	0x00ff


	//----- nvinfo : EIATTR_MERCURY_ISA_VERSION
	.align		4
        /*0050*/ 	.byte	0x03, 0x5f
        /*0052*/ 	.short	0x0101


	//----- nvinfo : EIATTR_VRC_CTA_INIT_COUNT
	.align		4
        /*0054*/ 	.byte	0x02, 0x4a
	.zero		1
	.zero		1


	//----- nvinfo : EIATTR_EXIT_INSTR_OFFSETS
	.align		4
        /*0058*/ 	.byte	0x04, 0x1c
        /*005a*/ 	.short	(.L_129 - .L_128)


	//   ....[0]....
.L_128:
        /*005c*/ 	.word	0x00000070


	//   ....[1]....
        /*0060*/ 	.word	0x00000130


	//----- nvinfo : EIATTR_CBANK_PARAM_SIZE
	.align		4
.L_129:
        /*0064*/ 	.byte	0x03, 0x19
        /*0066*/ 	.short	0x001c


	//----- nvinfo : EIATTR_PARAM_CBANK
	.align		4
        /*0068*/ 	.byte	0x04, 0x0a
        /*006a*/ 	.short	(.L_131 - .L_130)
	.align		4
.L_130:
        /*006c*/ 	.word	index@(.nv.constant0._Z24operateXInputsAlignedGPUP9X_ALIGNEDS0_S0_i)
        /*0070*/ 	.short	0x0380
        /*0072*/ 	.short	0x001c


	//----- nvinfo : EIATTR_SW_WAR
	.align		4
.L_131:
        /*0074*/ 	.byte	0x04, 0x36
        /*0076*/ 	.short	(.L_133 - .L_132)
.L_132:
        /*0078*/ 	.word	0x00000008
.L_133:


//--------------------- .nv.callgraph             --------------------------
	.section	.nv.callgraph,"",@"SHT_CUDA_CALLGRAPH"
	.align	4
	.sectionentsize	8
	.align		4
        /*0000*/ 	.word	0x00000000
	.align		4
        /*0004*/ 	.word	0xffffffff
	.align		4
        /*0008*/ 	.word	0x00000000
	.align		4
        /*000c*/ 	.word	0xfffffffe
	.align		4
        /*0010*/ 	.word	0x00000000
	.align		4
        /*0014*/ 	.word	0xfffffffd
	.align		4
        /*0018*/ 	.word	0x00000000
	.align		4
        /*001c*/ 	.word	0xfffffffc


//--------------------- .text._Z29operateXYZInputsNotAlignedGPUP15XYZ_NOT_ALIGNEDS0_S0_i --------------------------
	.section	.text._Z29operateXYZInputsNotAlignedGPUP15XYZ_NOT_ALIGNEDS0_S0_i,"ax",@progbits
	.align	128
        .global         _Z29operateXYZInputsNotAlignedGPUP15XYZ_NOT_ALIGNEDS0_S0_i
        .type           _Z29operateXYZInputsNotAlignedGPUP15XYZ_NOT_ALIGNEDS0_S0_i,@function
        .size           _Z29operateXYZInputsNotAlignedGPUP15XYZ_NOT_ALIGNEDS0_S0_i,(.L_x_6 - _Z29operateXYZInputsNotAlignedGPUP15XYZ_NOT_ALIGNEDS0_S0_i)
        .other          _Z29operateXYZInputsNotAlignedGPUP15XYZ_NOT_ALIGNEDS0_S0_i,@"STO_CUDA_ENTRY STV_DEFAULT"
_Z29operateXYZInputsNotAlignedGPUP15XYZ_NOT_ALIGNEDS0_S0_i:
.text._Z29operateXYZInputsNotAlignedGPUP15XYZ_NOT_ALIGNEDS0_S0_i:
[----:B------:R-:W-:Y:S01]  /*0000*/  LDC R1, c[0x0][0x37c] ;  /* 0x0000df00ff017b82 */ /* 0x000fe20000000800 */
[----:B------:R-:W0:Y:S07]  /*0010*/  S2R R0, SR_TID.X ;  /* 0x0000000000007919 */ /* 0x000e2e0000002100 */
[----:B------:R-:W0:Y:S01]  /*0020*/  S2UR UR4, SR_CTAID.X ;  /* 0x00000000000479c3 */ /* 0x000e220000002500 */
[----:B------:R-:W1:Y:S07]  /*0030*/  LDCU UR5, c[0x0][0x398] ;  /* 0x00007300ff0577ac */ /* 0x000e6e0008000800 */
[----:B------:R-:W0:Y:S02]  /*0040*/  LDC R9, c[0x0][0x360] ;  /* 0x0000d800ff097b82 */ /* 0x000e240000000800 */
[----:B0-----:R-:W-:-:S05]  /*0050*/  IMAD R9, R9, UR4, R0 ;  /* 0x0000000409097c24 */ /* 0x001fca000f8e0200 */
[----:B-1----:R-:W-:-:S13]  /*0060*/  ISETP.GE.AND P0, PT, R9, UR5, PT ;  /* 0x0000000509007c0c */ /* 0x002fda000bf06270 */
[----:B------:R-:W-:Y:S05]  /*0070*/  @P0 EXIT ;  /* 0x000000000000094d */ /* 0x000fea0003800000 */
[----:B------:R-:W0:Y:S01]  /*0080*/  LDC.64 R2, c[0x0][0x380] ;  /* 0x0000e000ff027b82 */ /* 0x000e220000000a00 */
[----:B------:R-:W1:Y:S07]  /*0090*/  LDCU.64 UR4, c[0x0][0x358] ;  /* 0x00006b00ff0477ac */ /* 0x000e6e0008000a00 */
[----:B------:R-:W2:Y:S08]  /*00a0*/  LDC.64 R4, c[0x0][0x388] ;  /* 0x0000e200ff047b82 */ /* 0x000eb00000000a00 */
[----:B------:R-:W3:Y:S01]  /*00b0*/  LDC.64 R6, c[0x0][0x390] ;  /* 0x0000e400ff067b82 */ /* 0x000ee20000000a00 */
[----:B0-----:R-:W-:-:S05]  /*00c0*/  IMAD.WIDE R2, R9, 0xc, R2 ;  /* 0x0000000c09027825 */ /* 0x001fca00078e0202 */
[----:B-1----:R-:W4:Y:S01]  /*00d0*/  LDG.E R0, desc[UR4][R2.64] ;  /* 0x0000000402007981 */ /* 0x002f22000c1e1900 */
[----:B--2---:R-:W-:-:S05]  /*00e0*/  IMAD.WIDE R4, R9, 0xc, R4 ;  /* 0x0000000c09047825 */ /* 0x004fca00078e0204 */
[----:B------:R-:W4:Y:S01]  /*00f0*/  LDG.E R11, desc[UR4][R4.64] ;  /* 0x00000004040b7981 */ /* 0x000f22000c1e1900 */
[----:B---3--:R-:W-:Y:S01]  /*0100*/  IMAD.WIDE R6, R9, 0xc, R6 ;  /* 0x0000000c09067825 */ /* 0x008fe200078e0206 */
[----:B----4-:R-:W-:-:S05]  /*0110*/  IADD3 R11, PT, PT, R0, R11, RZ ;  /* 0x0000000b000b7210 */ /* 0x010fca0007ffe0ff */
[----:B------:R-:W-:Y:S04]  /*0120*/  STG.E desc[UR4][R6.64], R11 ;  /* 0x0000000b06007986 */ /* 0x000fe8000c101904 */
[----:B------:R-:W2:Y:S04]  /*0130*/  LDG.E R0, desc[UR4][R2.64+0x4] ;  /* 0x0000040402007981 */ /* 0x000ea8000c1e1900 */
[----:B------:R-:W2:Y:S02]  /*0140*/  LDG.E R9, desc[UR4][R4.64+0x4] ;  /* 0x0000040404097981 */ /* 0x000ea4000c1e1900 */
[----:B--2---:R-:W-:-:S05]  /*0150*/  IADD3 R9, PT, PT, R0, R9, RZ ;  /* 0x0000000900097210 */ /* 0x004fca0007ffe0ff */
[----:B------:R-:W-:Y:S04]  /*0160*/  STG.E desc[UR4][R6.64+0x4], R9 ;  /* 0x0000040906007986 */ /* 0x000fe8000c101904 */
[----:B------:R-:W2:Y:S04]  /*0170*/  LDG.E R0, desc[UR4][R2.64+0x8] ;  /* 0x0000080402007981 */ /* 0x000ea8000c1e1900 */
[----:B------:R-:W2:Y:S02]  /*0180*/  LDG.E R13, desc[UR4][R4.64+0x8] ;  /* 0x00000804040d7981 */ /* 0x000ea4000c1e1900 */
[----:B--2---:R-:W-:-:S05]  /*0190*/  IADD3 R13, PT, PT, R0, R13, RZ ;  /* 0x0000000d000d7210 */ /* 0x004fca0007ffe0ff */
[----:B------:R-:W-:Y:S01]  /*01a0*/  STG.E desc[UR4][R6.64+0x8], R13 ;  /* 0x0000080d06007986 */ /* 0x000fe2000c101904 */
[----:B------:R-:W-:Y:S05]  /*01b0*/  EXIT ;  /* 0x000000000000794d */ /* 0x000fea0003800000 */
.L_x_0:
[----:B------:R-:W-:-:S00]  /*01c0*/  BRA `(.L_x_0) ;  /* 0xfffffffc00fc7947 */ /* 0x000fc0000383ffff */
[----:B------:R-:W-:-:S00]  /*01d0*/  NOP ;  /* 0x0000000000007918 */ /* 0x000fc00000000000 */
        /* <DEDUP_REMOVED lines=10> */
.L_x_6:


//--------------------- .text._Z26operateXYZInputsAlignedGPUP11XYZ_ALIGNEDS0_S0_i --------------------------
	.section	.text._Z26operateXYZInputsAlignedGPUP11XYZ_ALIGNEDS0_S0_i,"ax",@progbits
	.align	128
        .global         _Z26operateXYZInputsAlignedGPUP11XYZ_ALIGNEDS0_S0_i
        .type           _Z26operateXYZInputsAlignedGPUP11XYZ_ALIGNEDS0_S0_i,@function
        .size           _Z26operateXYZInputsAlignedGPUP11XYZ_ALIGNEDS0_S0_i,(.L_x_7 - _Z26operateXYZInputsAlignedGPUP11XYZ_ALIGNEDS0_S0_i)
        .other          _Z26operateXYZInputsAlignedGPUP11XYZ_ALIGNEDS0_S0_i,@"STO_CUDA_ENTRY STV_DEFAULT"
_Z26operateXYZInputsAlignedGPUP11XYZ_ALIGNEDS0_S0_i:
.text._Z26operateXYZInputsAlignedGPUP11XYZ_ALIGNEDS0_S0_i:
        /* <DEDUP_REMOVED lines=12> */
[----:B0-----:R-:W-:-:S06]  /*00c0*/  IMAD.WIDE R4, R11, 0x10, R4 ;  /* 0x000000100b047825 */ /* 0x001fcc00078e0204 */
[----:B-1----:R-:W4:Y:S01]  /*00d0*/  LDG.E.128 R4, desc[UR4][R4.64] ;  /* 0x0000000404047981 */ /* 0x002f22000c1e1d00 */
[----:B--2---:R-:W-:-:S05]  /*00e0*/  IMAD.WIDE R2, R11, 0x10, R2 ;  /* 0x000000100b027825 */ /* 0x004fca00078e0202 */
[----:B------:R-:W4:Y:S01]  /*00f0*/  LDG.E.128 R12, desc[UR4][R2.64] ;  /* 0x00000004020c7981 */ /* 0x000f22000c1e1d00 */
[----:B---3--:R-:W-:Y:S01]  /*0100*/  IMAD.WIDE R8, R11, 0x10, R8 ;  /* 0x000000100b087825 */ /* 0x008fe200078e0208 */
[----:B----4-:R-:W-:Y:S02]  /*0110*/  IADD3 R12, PT, PT, R12, R4, RZ ;  /* 0x000000040c0c7210 */ /* 0x010fe40007ffe0ff */
[----:B------:R-:W-:Y:S02]  /*0120*/  IADD3 R13, PT, PT, R13, R5, RZ ;  /* 0x000000050d0d7210 */ /* 0x000fe40007ffe0ff */
[----:B------:R-:W-:-:S03]  /*0130*/  IADD3 R7, PT, PT, R14, R6, RZ ;  /* 0x000000060e077210 */ /* 0x000fc60007ffe0ff */
[----:B------:R-:W-:Y:S04]  /*0140*/  STG.E.64 desc[UR4][R8.64], R12 ;  /* 0x0000000c08007986 */ /* 0x000fe8000c101b04 */
[----:B------:R-:W-:Y:S01]  /*0150*/  STG.E desc[UR4][R8.64+0x8], R7 ;  /* 0x0000080708007986 */ /* 0x000fe2000c101904 */
[----:B------:R-:W-:Y:S05]  /*0160*/  EXIT ;  /* 0x000000000000794d */ /* 0x000fea0003800000 */
.L_x_1:
        /* <DEDUP_REMOVED lines=9> */
.L_x_7:


//--------------------- .text._Z28operateXYInputsNotAlignedGPUP14XY_NOT_ALIGNEDS0_S0_i --------------------------
	.section	.text._Z28operateXYInputsNotAlignedGPUP14XY_NOT_ALIGNEDS0_S0_i,"ax",@progbits
	.align	128
        .global         _Z28operateXYInputsNotAlignedGPUP14XY_NOT_ALIGNEDS0_S0_i
        .type           _Z28operateXYInputsNotAlignedGPUP14XY_NOT_ALIGNEDS0_S0_i,@function
        .size           _Z28operateXYInputsNotAlignedGPUP14XY_NOT_ALIGNEDS0_S0_i,(.L_x_8 - _Z28operateXYInputsNotAlignedGPUP14XY_NOT_ALIGNEDS0_S0_i)
        .other          _Z28operateXYInputsNotAlignedGPUP14XY_NOT_ALIGNEDS0_S0_i,@"STO_CUDA_ENTRY STV_DEFAULT"
_Z28operateXYInputsNotAlignedGPUP14XY_NOT_ALIGNEDS0_S0_i:
.text._Z28operateXYInputsNotAlignedGPUP14XY_NOT_ALIGNEDS0_S0_i:
        /* <DEDUP_REMOVED lines=22> */
[----:B------:R-:W-:Y:S01]  /*0160*/  STG.E desc[UR4][R6.64+0x4], R9 ;  /* 0x0000040906007986 */ /* 0x000fe2000c101904 */
[----:B------:R-:W-:Y:S05]  /*0170*/  EXIT ;  /* 0x000000000000794d */ /* 0x000fea0003800000 */
.L_x_2:
        /* <DEDUP_REMOVED lines=16> */
.L_x_8:


//--------------------- .text._Z25operateXYInputsAlignedGPUP10XY_ALIGNEDS0_S0_i --------------------------
	.section	.text._Z25operateXYInputsAlignedGPUP10XY_ALIGNEDS0_S0_i,"ax",@progbits
	.align	128
        .global         _Z25operateXYInputsAlignedGPUP10XY_ALIGNEDS0_S0_i
        .type           _Z25operateXYInputsAlignedGPUP10XY_ALIGNEDS0_S0_i,@function
        .size           _Z25operateXYInputsAlignedGPUP10XY_ALIGNEDS0_S0_i,(.L_x_9 - _Z25operateXYInputsAlignedGPUP10XY_ALIGNEDS0_S0_i)
        .other          _Z25operateXYInputsAlignedGPUP10XY_ALIGNEDS0_S0_i,@"STO_CUDA_ENTRY STV_DEFAULT"
_Z25operateXYInputsAlignedGPUP10XY_ALIGNEDS0_S0_i:
.text._Z25operateXYInputsAlignedGPUP10XY_ALIGNEDS0_S0_i:
        /* <DEDUP_REMOVED lines=13> */
[----:B-1----:R-:W4:Y:S01]  /*00d0*/  LDG.E.64 R2, desc[UR4][R2.64] ;  /* 0x0000000402027981 */ /* 0x002f22000c1e1b00 */
[----:B--2---:R-:W-:-:S06]  /*00e0*/  IMAD.WIDE R4, R9, 0x8, R4 ;  /* 0x0000000809047825 */ /* 0x004fcc00078e0204 */
[----:B------:R-:W4:Y:S01]  /*00f0*/  LDG.E.64 R4, desc[UR4][R4.64] ;  /* 0x0000000404047981 */ /* 0x000f22000c1e1b00 */
[----:B---3--:R-:W-:Y:S01]  /*0100*/  IMAD.WIDE R6, R9, 0x8, R6 ;  /* 0x0000000809067825 */ /* 0x008fe200078e0206 */
[----:B----4-:R-:W-:Y:S02]  /*0110*/  IADD3 R8, PT, PT, R2, R4, RZ ;  /* 0x0000000402087210 */ /* 0x010fe40007ffe0ff */
[----:B------:R-:W-:-:S05]  /*0120*/  IADD3 R9, PT, PT, R3, R5, RZ ;  /* 0x0000000503097210 */ /* 0x000fca0007ffe0ff */
[----:B------:R-:W-:Y:S01]  /*0130*/  STG.E.64 desc[UR4][R6.64], R8 ;  /* 0x0000000806007986 */ /* 0x000fe2000c101b04 */
[----:B------:R-:W-:Y:S05]  /*0140*/  EXIT ;  /* 0x000000000000794d */ /* 0x000fea0003800000 */
.L_x_3:
        /* <DEDUP_REMOVED lines=11> */
.L_x_9:


//--------------------- .text._Z27operateXInputsNotAlignedGPUP13X_NOT_ALIGNEDS0_S0_i --------------------------
	.section	.text._Z27operateXInputsNotAlignedGPUP13X_NOT_ALIGNEDS0_S0_i,"ax",@progbits
	.align	128
        .global         _Z27operateXInputsNotAlignedGPUP13X_NOT_ALIGNEDS0_S0_i
        .type           _Z27operateXInputsNotAlignedGPUP13X_NOT_ALIGNEDS0_S0_i,@function
        .size           _Z27operateXInputsNotAlignedGPUP13X_NOT_ALIGNEDS0_S0_i,(.L_x_10 - _Z27operateXInputsNotAlignedGPUP13X_NOT_ALIGNEDS0_S0_i)
        .other          _Z27operateXInputsNotAlignedGPUP13X_NOT_ALIGNEDS0_S0_i,@"STO_CUDA_ENTRY STV_DEFAULT"
_Z27operateXInputsNotAlignedGPUP13X_NOT_ALIGNEDS0_S0_i:
.text._Z27operateXInputsNotAlignedGPUP13X_NOT_ALIGNEDS0_S0_i:
        /* <DEDUP_REMOVED lines=13> */
[----:B-1----:R-:W4:Y:S01]  /*00d0*/  LDG.E R2, desc[UR4][R2.64] ;  /* 0x0000000402027981 */ /* 0x002f22000c1e1900 */
[----:B--2---:R-:W-:-:S06]  /*00e0*/  IMAD.WIDE R4, R9, 0x4, R4 ;  /* 0x0000000409047825 */ /* 0x004fcc00078e0204 */
[----:B------:R-:W4:Y:S01]  /*00f0*/  LDG.E R5, desc[UR4][R4.64] ;  /* 0x0000000404057981 */ /* 0x000f22000c1e1900 */
[----:B---3--:R-:W-:Y:S01]  /*0100*/  IMAD.WIDE R6, R9, 0x4, R6 ;  /* 0x0000000409067825 */ /* 0x008fe200078e0206 */
[----:B----4-:R-:W-:-:S05]  /*0110*/  IADD3 R9, PT, PT, R2, R5, RZ ;  /* 0x0000000502097210 */ /* 0x010fca0007ffe0ff */
[----:B------:R-:W-:Y:S01]  /*0120*/  STG.E desc[UR4][R6.64], R9 ;  /* 0x0000000906007986 */ /* 0x000fe2000c101904 */
[----:B------:R-:W-:Y:S05]  /*0130*/  EXIT ;  /* 0x000000000000794d */ /* 0x000fea0003800000 */
.L_x_4:
        /* <DEDUP_REMOVED lines=12> */
.L_x_10:


//--------------------- .text._Z24operateXInputsAlignedGPUP9X_ALIGNEDS0_S0_i --------------------------
	.section	.text._Z24operateXInputsAlignedGPUP9X_ALIGNEDS0_S0_i,"ax",@progbits
	.align	128
        .global         _Z24operateXInputsAlignedGPUP9X_ALIGNEDS0_S0_i
        .type           _Z24operateXInputsAlignedGPUP9X_ALIGNEDS0_S0_i,@function
        .size           _Z24operateXInputsAlignedGPUP9X_ALIGNEDS0_S0_i,(.L_x_11 - _Z24operateXInputsAlignedGPUP9X_ALIGNEDS0_S0_i)
        .other          _Z24operateXInputsAlignedGPUP9X_ALIGNEDS0_S0_i,@"STO_CUDA_ENTRY STV_DEFAULT"
_Z24operateXInputsAlignedGPUP9X_ALIGNEDS0_S0_i:
.text._Z24operateXInputsAlignedGPUP9X_ALIGNEDS0_S0_i:
        /* <DEDUP_REMOVED lines=20> */
.L_x_5:
        /* <DEDUP_REMOVED lines=12> */
.L_x_11:


//--------------------- .nv.shared.reserved.0     --------------------------
	.section	.nv.shared.reserved.0,"aw",@nobits
	.weak		__nv_reservedSMEM_offset_0_alias
	.size		__nv_reservedSMEM_offset_0_alias, 0, 64
	.other		__nv_reservedSMEM_offset_0_alias,@"STO_CUDA_RESERVED_SHARED STV_DEFAULT"
__nv_reservedSMEM_offset_0_alias:
	.zero		0
	.zero		64


//--------------------- .nv.constant0._Z29operateXYZInputsNotAlignedGPUP15XYZ_NOT_ALIGNEDS0_S0_i --------------------------
	.section	.nv.constant0._Z29operateXYZInputsNotAlignedGPUP15XYZ_NOT_ALIGNEDS0_S0_i,"a",@progbits
	.sectionflags	@""
	.align	4
.nv.constant0._Z29operateXYZInputsNotAlignedGPUP15XYZ_NOT_ALIGNEDS0_S0_i:
	.zero		924


//--------------------- .nv.constant0._Z26operateXYZInputsAlignedGPUP11XYZ_ALIGNEDS0_S0_i --------------------------
	.section	.nv.constant0._Z26operateXYZInputsAlignedGPUP11XYZ_ALIGNEDS0_S0_i,"a",@progbits
	.sectionflags	@""
	.align	4
.nv.constant0._Z26operateXYZInputsAlignedGPUP11XYZ_ALIGNEDS0_S0_i:
	.zero		924


//--------------------- .nv.constant0._Z28operateXYInputsNotAlignedGPUP14XY_NOT_ALIGNEDS0_S0_i --------------------------
	.section	.nv.constant0._Z28operateXYInputsNotAlignedGPUP14XY_NOT_ALIGNEDS0_S0_i,"a",@progbits
	.sectionflags	@""
	.align	4
.nv.constant0._Z28operateXYInputsNotAlignedGPUP14XY_NOT_ALIGNEDS0_S0_i:
	.zero		924


//--------------------- .nv.constant0._Z25operateXYInputsAlignedGPUP10XY_ALIGNEDS0_S0_i --------------------------
	.section	.nv.constant0._Z25operateXYInputsAlignedGPUP10XY_ALIGNEDS0_S0_i,"a",@progbits
	.sectionflags	@""
	.align	4
.nv.constant0._Z25operateXYInputsAlignedGPUP10XY_ALIGNEDS0_S0_i:
	.zero		924


//--------------------- .nv.constant0._Z27operateXInputsNotAlignedGPUP13X_NOT_ALIGNEDS0_S0_i --------------------------
	.section	.nv.constant0._Z27operateXInputsNotAlignedGPUP13X_NOT_ALIGNEDS0_S0_i,"a",@progbits
	.sectionflags	@""
	.align	4
.nv.constant0._Z27operateXInputsNotAlignedGPUP13X_NOT_ALIGNEDS0_S0_i:
	.zero		924


//--------------------- .nv.constant0._Z24operateXInputsAlignedGPUP9X_ALIGNEDS0_S0_i --------------------------
	.section	.nv.constant0._Z24operateXInputsAlignedGPUP9X_ALIGNEDS0_S0_i,"a",@progbits
	.sectionflags	@""
	.align	4
.nv.constant0._Z24operateXInputsAlignedGPUP9X_ALIGNEDS0_S0_i:
	.zero		924


//--------------------- SYMBOLS --------------------------

	.type		.nv.reservedSmem.offset0,@object
	.size		.nv.reservedSmem.offset0,0x4
